	.headerflags	@"EF_CUDA_TEXMODE_UNIFIED EF_CUDA_64BIT_ADDRESS EF_CUDA_ACCELERATORS EF_CUDA_SM90 EF_CUDA_VIRTUAL_SM(EF_CUDA_SM90)"
	.elftype	@"ET_EXEC"


//--------------------- .nv.info                  --------------------------
	.section	.nv.info,"",@"SHT_CUDA_INFO"
	.align	4


	//----- nvinfo : EIATTR_REGCOUNT
	.align		4
        /*0000*/ 	.byte	0x04, 0x2f
        /*0002*/ 	.short	(.L_3 - .L_2)
	.align		4
.L_2:
        /*0004*/ 	.word	index@(triton_poi_fused__native_batch_norm_legit_no_training_convolution_relu_2)
        /*0008*/ 	.word	0x00000016


	//----- nvinfo : EIATTR_MIN_STACK_SIZE
	.align		4
.L_3:
        /*000c*/ 	.byte	0x04, 0x12
        /*000e*/ 	.short	(.L_5 - .L_4)
	.align		4
.L_4:
        /*0010*/ 	.word	index@(triton_poi_fused__native_batch_norm_legit_no_training_convolution_relu_2)
        /*0014*/ 	.word	0x00000000


	//----- nvinfo : EIATTR_FRAME_SIZE
	.align		4
.L_5:
        /*0018*/ 	.byte	0x04, 0x11
        /*001a*/ 	.short	(.L_7 - .L_6)
	.align		4
.L_6:
        /*001c*/ 	.word	index@(triton_poi_fused__native_batch_norm_legit_no_training_convolution_relu_2)
        /*0020*/ 	.word	0x00000000


	//----- nvinfo : EIATTR_MIN_STACK_SIZE
	.align		4
.L_7:
        /*0024*/ 	.byte	0x04, 0x12
        /*0026*/ 	.short	(.L_9 - .L_8)
	.align		4
.L_8:
        /*0028*/ 	.word	index@(triton_poi_fused__native_batch_norm_legit_no_training_convolution_relu_2)
        /*002c*/ 	.word	0x00000000
.L_9:


//--------------------- .nv.info.triton_poi_fused__native_batch_norm_legit_no_training_convolution_relu_2 --------------------------
	.section	.nv.info.triton_poi_fused__native_batch_norm_legit_no_training_convolution_relu_2,"",@"SHT_CUDA_INFO"
	.sectionflags	@""
	.align	4


	//----- nvinfo : EIATTR_CUDA_API_VERSION
	.align		4
        /*0000*/ 	.byte	0x04, 0x37
        /*0002*/ 	.short	(.L_11 - .L_10)
.L_10:
        /*0004*/ 	.word	0x0000007c


	//----- nvinfo : EIATTR_KPARAM_INFO
	.align		4
.L_11:
        /*0008*/ 	.byte	0x04, 0x17
        /*000a*/ 	.short	(.L_13 - .L_12)
.L_12:
        /*000c*/ 	.word	0x00000000
        /*0010*/ 	.short	0x0007
        /*0012*/ 	.short	0x0038
        /*0014*/ 	.byte	0x00, 0xf0, 0x11, 0x00


	//----- nvinfo : EIATTR_KPARAM_INFO
	.align		4
.L_13:
        /*0018*/ 	.byte	0x04, 0x17
        /*001a*/ 	.short	(.L_15 - .L_14)
.L_14:
        /*001c*/ 	.word	0x00000000
        /*0020*/ 	.short	0x0006
        /*0022*/ 	.short	0x0030
        /*0024*/ 	.byte	0x00, 0xf4, 0x21, 0x00


	//----- nvinfo : EIATTR_KPARAM_INFO
	.align		4
.L_15:
        /*0028*/ 	.byte	0x04, 0x17
        /*002a*/ 	.short	(.L_17 - .L_16)
.L_16:
        /*002c*/ 	.word	0x00000000
        /*0030*/ 	.short	0x0005
        /*0032*/ 	.short	0x0028
        /*0034*/ 	.byte	0x00, 0xf4, 0x21, 0x00


	//----- nvinfo : EIATTR_KPARAM_INFO
	.align		4
.L_17:
        /*0038*/ 	.byte	0x04, 0x17
        /*003a*/ 	.short	(.L_19 - .L_18)
.L_18:
        /*003c*/ 	.word	0x00000000
        /*0040*/ 	.short	0x0004
        /*0042*/ 	.short	0x0020
        /*0044*/ 	.byte	0x00, 0xf4, 0x21, 0x00


	//----- nvinfo : EIATTR_KPARAM_INFO
	.align		4
.L_19:
        /*0048*/ 	.byte	0x04, 0x17
        /*004a*/ 	.short	(.L_21 - .L_20)
.L_20:
        /*004c*/ 	.word	0x00000000
        /*0050*/ 	.short	0x0003
        /*0052*/ 	.short	0x0018
        /*0054*/ 	.byte	0x00, 0xf4, 0x21, 0x00


	//----- nvinfo : EIATTR_KPARAM_INFO
	.align		4
.L_21:
        /*0058*/ 	.byte	0x04, 0x17
        /*005a*/ 	.short	(.L_23 - .L_22)
.L_22:
        /*005c*/ 	.word	0x00000000
        /*0060*/ 	.short	0x0002
        /*0062*/ 	.short	0x0010
        /*0064*/ 	.byte	0x00, 0xf4, 0x21, 0x00


	//----- nvinfo : EIATTR_KPARAM_INFO
	.align		4
.L_23:
        /*0068*/ 	.byte	0x04, 0x17
        /*006a*/ 	.short	(.L_25 - .L_24)
.L_24:
        /*006c*/ 	.word	0x00000000
        /*0070*/ 	.short	0x0001
        /*0072*/ 	.short	0x0008
        /*0074*/ 	.byte	0x00, 0xf4, 0x21, 0x00


	//----- nvinfo : EIATTR_KPARAM_INFO
	.align		4
.L_25:
        /*0078*/ 	.byte	0x04, 0x17
        /*007a*/ 	.short	(.L_27 - .L_26)
.L_26:
        /*007c*/ 	.word	0x00000000
        /*0080*/ 	.short	0x0000
        /*0082*/ 	.short	0x0000
        /*0084*/ 	.byte	0x00, 0xf4, 0x21, 0x00


	//----- nvinfo : EIATTR_SPARSE_MMA_MASK
	.align		4
.L_27:
        /*0088*/ 	.byte	0x03, 0x50
        /*008a*/ 	.short	0x0000


	//----- nvinfo : EIATTR_MAXREG_COUNT
	.align		4
        /*008c*/ 	.byte	0x03, 0x1b
        /*008e*/ 	.short	0x00ff


	//----- nvinfo : EIATTR_EXIT_INSTR_OFFSETS
	.align		4
        /*0090*/ 	.byte	0x04, 0x1c
        /*0092*/ 	.short	(.L_29 - .L_28)


	//   ....[0]....
.L_28:
        /*0094*/ 	.word	0x000003b0


	//----- nvinfo : EIATTR_REQNTID
	.align		4
.L_29:
        /*0098*/ 	.byte	0x04, 0x10
        /*009a*/ 	.short	(.L_31 - .L_30)
.L_30:
        /*009c*/ 	.word	0x00000080
        /*00a0*/ 	.word	0x00000001
        /*00a4*/ 	.word	0x00000001


	//----- nvinfo : EIATTR_CBANK_PARAM_SIZE
	.align		4
.L_31:
        /*00a8*/ 	.byte	0x03, 0x19
        /*00aa*/ 	.short	0x003c


	//----- nvinfo : EIATTR_PARAM_CBANK
	.align		4
        /*00ac*/ 	.byte	0x04, 0x0a
        /*00ae*/ 	.short	(.L_33 - .L_32)
	.align		4
.L_32:
        /*00b0*/ 	.word	index@(.nv.constant0.triton_poi_fused__native_batch_norm_legit_no_training_convolution_relu_2)
        /*00b4*/ 	.short	0x0210
        /*00b6*/ 	.short	0x003c


	//----- nvinfo : EIATTR_SW_WAR
	.align		4
.L_33:
        /*00b8*/ 	.byte	0x04, 0x36
        /*00ba*/ 	.short	(.L_35 - .L_34)
.L_34:
        /*00bc*/ 	.word	0x00000008
.L_35:


//--------------------- .nv.callgraph             --------------------------
	.section	.nv.callgraph,"",@"SHT_CUDA_CALLGRAPH"
	.align	4
	.sectionentsize	8
	.align		4
        /*0000*/ 	.word	0x00000000
	.align		4
        /*0004*/ 	.word	0xffffffff
	.align		4
        /*0008*/ 	.word	0x00000000
	.align		4
        /*000c*/ 	.word	0xfffffffe
	.align		4
        /*0010*/ 	.word	0x00000000
	.align		4
        /*0014*/ 	.word	0xfffffffd
	.align		4
        /*0018*/ 	.word	0x00000000
	.align		4
        /*001c*/ 	.word	0xfffffffc


//--------------------- .nv.constant4             --------------------------
	.section	.nv.constant4,"a",@progbits
	.align	8
	.align		8
.nv.constant4:
        /*0000*/ 	.dword	_$_str
	.align		8
        /*0008*/ 	.dword	_$_str_$_2


//--------------------- .text.triton_poi_fused__native_batch_norm_legit_no_training_convolution_relu_2 --------------------------
	.section	.text.triton_poi_fused__native_batch_norm_legit_no_training_convolution_relu_2,"ax",@progbits
	.align	128
        .global         triton_poi_fused__native_batch_norm_legit_no_training_convolution_relu_2
        .type           triton_poi_fused__native_batch_norm_legit_no_training_convolution_relu_2,@function
        .size           triton_poi_fused__native_batch_norm_legit_no_training_convolution_relu_2,(.L_x_1 - triton_poi_fused__native_batch_norm_legit_no_training_convolution_relu_2)
        .other          triton_poi_fused__native_batch_norm_legit_no_training_convolution_relu_2,@"STO_CUDA_ENTRY STV_DEFAULT"
triton_poi_fused__native_batch_norm_legit_no_training_convolution_relu_2:
.text.triton_poi_fused__native_batch_norm_legit_no_training_convolution_relu_2:
[----:B------:R-:W-:Y:S01]  /*0000*/  LDC R1, c[0x0][0x28] ;  /* 0x00000a00ff017b82 */ /* 0x000fe20000000800 */
[----:B------:R-:W1:Y:S07]  /*0010*/  S2R R0, SR_TID.X ;  /* 0x0000000000007919 */ /* 0x000e6e0000002100 */
[----:B------:R-:W2:Y:S01]  /*0020*/  LDC.64 R14, c[0x0][0x228] ;  /* 0x00008a00ff0e7b82 */ /* 0x000ea20000000a00 */
[----:B------:R-:W-:Y:S01]  /*0030*/  ULDC.64 UR4, c[0x0][0x208] ;  /* 0x0000820000047ab9 */ /* 0x000fe20000000a00 */
[----:B------:R-:W3:Y:S06]  /*0040*/  S2R R5, SR_CTAID.X ;  /* 0x0000000000057919 */ /* 0x000eec0000002500 */
[----:B------:R-:W4:Y:S08]  /*0050*/  LDC.64 R10, c[0x0][0x218] ;  /* 0x00008600ff0a7b82 */ /* 0x000f300000000a00 */
[----:B------:R-:W5:Y:S08]  /*0060*/  LDC.64 R12, c[0x0][0x220] ;  /* 0x00008800ff0c7b82 */ /* 0x000f700000000a00 */
[----:B------:R-:W5:Y:S01]  /*0070*/  LDC.64 R16, c[0x0][0x230] ;  /* 0x00008c00ff107b82 */ /* 0x000f620000000a00 */
[----:B-1----:R-:W-:-:S02]  /*0080*/  SHF.L.U32 R0, R0, 0x1, RZ ;  /* 0x0000000100007819 */ /* 0x002fc400000006ff */
[----:B---3--:R-:W-:Y:S02]  /*0090*/  SHF.R.S32.HI R3, RZ, 0x17, R5 ;  /* 0x00000017ff037819 */ /* 0x008fe40000011405 */
[----:B------:R-:W-:Y:S02]  /*00a0*/  LOP3.LUT R0, R0, 0xfe, RZ, 0xc0, !PT ;  /* 0x000000fe00007812 */ /* 0x000fe400078ec0ff */
[----:B------:R-:W-:Y:S02]  /*00b0*/  SGXT R3, R3, 0x1 ;  /* 0x000000010303781a */ /* 0x000fe40000000200 */
[----:B------:R-:W-:Y:S02]  /*00c0*/  LEA R0, R5, R0, 0x8 ;  /* 0x0000000005007211 */ /* 0x000fe400078e40ff */
[----:B------:R-:W1:Y:S02]  /*00d0*/  LDC.64 R4, c[0x0][0x238] ;  /* 0x00008e00ff047b82 */ /* 0x000e640000000a00 */
[----:B------:R-:W-:-:S04]  /*00e0*/  LEA.HI R3, R3, R0, RZ, 0x8 ;  /* 0x0000000003037211 */ /* 0x000fc800078f40ff */
[----:B------:R-:W-:-:S04]  /*00f0*/  SHF.R.S32.HI R3, RZ, 0x8, R3 ;  /* 0x00000008ff037819 */ /* 0x000fc80000011403 */
[----:B------:R-:W-:-:S04]  /*0100*/  LEA.HI R2, R3, R3, RZ, 0x6 ;  /* 0x0000000303027211 */ /* 0x000fc800078f30ff */
[----:B------:R-:W-:-:S04]  /*0110*/  LOP3.LUT R2, R2, 0xffffffc0, RZ, 0xc0, !PT ;  /* 0xffffffc002027812 */ /* 0x000fc800078ec0ff */
[----:B------:R-:W-:Y:S02]  /*0120*/  IADD3 R19, R3, -R2, RZ ;  /* 0x8000000203137210 */ /* 0x000fe40007ffe0ff */
[----:B------:R-:W3:Y:S03]  /*0130*/  LDC.64 R2, c[0x0][0x210] ;  /* 0x00008400ff027b82 */ /* 0x000ee60000000a00 */
[----:B--2---:R-:W-:-:S05]  /*0140*/  IMAD.WIDE R14, R19, 0x4, R14 ;  /* 0x00000004130e7825 */ /* 0x004fca00078e020e */
[----:B------:R2:W2:Y:S01]  /*0150*/  LDG.E.EL R18, desc[UR4][R14.64] ;  /* 0x000000040e127981 */ /* 0x0004a2000c2e1900 */
[----:B----4-:R-:W-:-:S04]  /*0160*/  IMAD.WIDE R10, R19, 0x4, R10 ;  /* 0x00000004130a7825 */ /* 0x010fc800078e020a */
[----:B-----5:R-:W-:Y:S01]  /*0170*/  IMAD.WIDE R12, R19, 0x4, R12 ;  /* 0x00000004130c7825 */ /* 0x020fe200078e020c */
[----:B------:R4:W5:Y:S04]  /*0180*/  LDG.E.EL R8, desc[UR4][R10.64] ;  /* 0x000000040a087981 */ /* 0x000968000c2e1900 */
[----:B------:R-:W5:Y:S01]  /*0190*/  LDG.E.EL R9, desc[UR4][R12.64] ;  /* 0x000000040c097981 */ /* 0x000f62000c2e1900 */
[----:B---3--:R-:W-:-:S05]  /*01a0*/  IMAD.WIDE R2, R0, 0x4, R2 ;  /* 0x0000000400027825 */ /* 0x008fca00078e0202 */
[----:B------:R-:W5:Y:S01]  /*01b0*/  LDG.E.64 R6, desc[UR4][R2.64] ;  /* 0x0000000402067981 */ /* 0x000f62000c1e1b00 */
[----:B0-2---:R-:W-:-:S04]  /*01c0*/  IMAD.WIDE R14, R19, 0x4, R16 ;  /* 0x00000004130e7825 */ /* 0x005fc800078e0210 */
[----:B-1----:R-:W-:Y:S02]  /*01d0*/  IMAD.WIDE R16, R19, 0x4, R4 ;  /* 0x0000000413107825 */ /* 0x002fe400078e0204 */
[----:B------:R-:W2:Y:S01]  /*01e0*/  LDG.E.EL R14, desc[UR4][R14.64] ;  /* 0x000000040e0e7981 */ /* 0x000ea2000c2e1900 */
[----:B----4-:R-:W-:Y:S01]  /*01f0*/  HFMA2.MMA R10, -RZ, RZ, 1.625, 0 ;  /* 0x3e800000ff0a7435 */ /* 0x010fe200000001ff */
[----:B------:R-:W0:Y:S02]  /*0200*/  LDC.64 R4, c[0x0][0x240] ;  /* 0x00009000ff047b82 */ /* 0x000e240000000a00 */
[----:B------:R-:W2:Y:S01]  /*0210*/  LDG.E.EL R17, desc[UR4][R16.64] ;  /* 0x0000000410117981 */ /* 0x000ea2000c2e1900 */
[----:B0-----:R-:W-:-:S04]  /*0220*/  IMAD.WIDE R4, R0, 0x4, R4 ;  /* 0x0000000400047825 */ /* 0x001fc800078e0204 */
[----:B------:R-:W-:-:S04]  /*0230*/  FADD R18, R18, 9.9999997473787516356e-06 ;  /* 0x3727c5ac12127421 */ /* 0x000fc80000000000 */
[----:B------:R-:W0:Y:S02]  /*0240*/  MUFU.SQRT R19, R18 ;  /* 0x0000001200137308 */ /* 0x000e240000002000 */
[C---:B0-----:R-:W-:Y:S02]  /*0250*/  FSETP.GT.AND P0, PT, R19.reuse, 8.50705917302346158658e+37, PT ;  /* 0x7e8000001300780b */ /* 0x041fe40003f04000 */
[----:B------:R-:W-:-:S11]  /*0260*/  FSETP.GEU.AND P1, PT, R19, 1.175494350822287508e-38, PT ;  /* 0x008000001300780b */ /* 0x000fd60003f2e000 */
[----:B------:R-:W-:-:S04]  /*0270*/  @P0 FMUL R19, R19, 0.25 ;  /* 0x3e80000013130820 */ /* 0x000fc80000400000 */
[----:B------:R-:W-:-:S06]  /*0280*/  @!P1 FMUL R19, R19, 16777216 ;  /* 0x4b80000013139820 */ /* 0x000fcc0000400000 */
[----:B------:R-:W0:Y:S01]  /*0290*/  MUFU.RCP R19, R19 ;  /* 0x0000001300137308 */ /* 0x000e220000001000 */
[----:B------:R-:W-:Y:S01]  /*02a0*/  FSEL R10, R10, 1, P0 ;  /* 0x3f8000000a0a7808 */ /* 0x000fe20000000000 */
[--C-:B-----5:R-:W-:Y:S01]  /*02b0*/  FADD R6, R6, R8.reuse ;  /* 0x0000000806067221 */ /* 0x120fe20000000000 */
[----:B------:R-:W-:-:S03]  /*02c0*/  FADD R7, R7, R8 ;  /* 0x0000000807077221 */ /* 0x000fc60000000000 */
[----:B------:R-:W-:Y:S01]  /*02d0*/  @!P1 FMUL R10, R10, 16777216 ;  /* 0x4b8000000a0a9820 */ /* 0x000fe20000400000 */
[C---:B------:R-:W-:Y:S01]  /*02e0*/  FADD R8, -R9.reuse, R6 ;  /* 0x0000000609087221 */ /* 0x040fe20000000100 */
[----:B------:R-:W-:Y:S02]  /*02f0*/  FADD R9, -R9, R7 ;  /* 0x0000000709097221 */ /* 0x000fe40000000100 */
[----:B0-----:R-:W-:-:S04]  /*0300*/  FMUL R10, R19, R10 ;  /* 0x0000000a130a7220 */ /* 0x001fc80000400000 */
[-C--:B------:R-:W-:Y:S01]  /*0310*/  FMUL R8, R8, R10.reuse ;  /* 0x0000000a08087220 */ /* 0x080fe20000400000 */
[----:B------:R-:W-:-:S03]  /*0320*/  FMUL R10, R9, R10 ;  /* 0x0000000a090a7220 */ /* 0x000fc60000400000 */
[C-C-:B--2---:R-:W-:Y:S01]  /*0330*/  FFMA R8, R14.reuse, R8, R17.reuse ;  /* 0x000000080e087223 */ /* 0x144fe20000000011 */
[----:B------:R-:W-:-:S04]  /*0340*/  FFMA R10, R14, R10, R17 ;  /* 0x0000000a0e0a7223 */ /* 0x000fc80000000011 */
[----:B------:R-:W-:Y:S02]  /*0350*/  FSETP.GEU.AND P0, PT, R8, RZ, PT ;  /* 0x000000ff0800720b */ /* 0x000fe40003f0e000 */
[----:B------:R-:W-:Y:S02]  /*0360*/  FSETP.GEU.AND P1, PT, R10, RZ, PT ;  /* 0x000000ff0a00720b */ /* 0x000fe40003f2e000 */
[----:B------:R-:W-:Y:S02]  /*0370*/  FSEL R8, R8, RZ, P0 ;  /* 0x000000ff08087208 */ /* 0x000fe40000000000 */
[----:B------:R-:W-:Y:S01]  /*0380*/  FSEL R9, R10, RZ, P1 ;  /* 0x000000ff0a097208 */ /* 0x000fe20000800000 */
[----:B------:R-:W-:Y:S04]  /*0390*/  STG.E.64 desc[UR4][R2.64], R6 ;  /* 0x0000000602007986 */ /* 0x000fe8000c101b04 */
[----:B------:R-:W-:Y:S01]  /*03a0*/  STG.E.64 desc[UR4][R4.64], R8 ;  /* 0x0000000804007986 */ /* 0x000fe2000c101b04 */
[----:B------:R-:W-:Y:S05]  /*03b0*/  EXIT ;  /* 0x000000000000794d */ /* 0x000fea0003800000 */
.L_x_0:
[----:B------:R-:W-:-:S00]  /*03c0*/  BRA `(.L_x_0) ;  /* 0xfffffffc00fc7947 */ /* 0x000fc0000383ffff */
[----:B------:R-:W-:-:S00]  /*03d0*/  NOP ;  /* 0x0000000000007918 */ /* 0x000fc00000000000 */
        /* <DEDUP_REMOVED lines=10> */
.L_x_1:


//--------------------- .nv.global.init           --------------------------
	.section	.nv.global.init,"aw",@progbits
.nv.global.init:
	.type		_$_str,@object
	.size		_$_str,(_$_str_$_2 - _$_str)
_$_str:
        /*0000*/ 	.byte	0x5f, 0x5f, 0x43, 0x55, 0x44, 0x41, 0x5f, 0x46, 0x54, 0x5a, 0x00
	.type		_$_str_$_2,@object
	.size		_$_str_$_2,(.L_1 - _$_str_$_2)
_$_str_$_2:
        /*000b*/ 	.byte	0x5f, 0x5f, 0x43, 0x55, 0x44, 0x41, 0x5f, 0x50, 0x52, 0x45, 0x43, 0x5f, 0x53, 0x51, 0x52, 0x54
        /*001b*/ 	.byte	0x00
.L_1:


//--------------------- .nv.constant0.triton_poi_fused__native_batch_norm_legit_no_training_convolution_relu_2 --------------------------
	.section	.nv.constant0.triton_poi_fused__native_batch_norm_legit_no_training_convolution_relu_2,"a",@progbits
	.sectionflags	@""
	.align	4
.nv.constant0.triton_poi_fused__native_batch_norm_legit_no_training_convolution_relu_2:
	.zero		588
